//
// Generated by NVIDIA NVVM Compiler
//
// Compiler Build ID: CL-36424714
// Cuda compilation tools, release 13.0, V13.0.88
// Based on NVVM 20.0.0
//

.version 9.0
.target sm_100
.address_size 64

	// .globl	_Z11mat_mul_devPiS_S_
// _ZZ9matrixMulPiS_S_E2As has been demoted
// _ZZ9matrixMulPiS_S_E2Bs has been demoted

.visible .entry _Z11mat_mul_devPiS_S_(
	.param .u64 .ptr .align 1 _Z11mat_mul_devPiS_S__param_0,
	.param .u64 .ptr .align 1 _Z11mat_mul_devPiS_S__param_1,
	.param .u64 .ptr .align 1 _Z11mat_mul_devPiS_S__param_2
)
{
	.reg .pred 	%p<5>;
	.reg .b32 	%r<73>;
	.reg .b64 	%rd<18>;

	ld.param.u64 	%rd5, [_Z11mat_mul_devPiS_S__param_0];
	ld.param.u64 	%rd6, [_Z11mat_mul_devPiS_S__param_1];
	ld.param.u64 	%rd7, [_Z11mat_mul_devPiS_S__param_2];
	mov.u32 	%r12, %tid.y;
	mov.u32 	%r13, %ctaid.y;
	mov.u32 	%r14, %ntid.y;
	mad.lo.s32 	%r1, %r13, %r14, %r12;
	mov.u32 	%r15, %tid.x;
	mov.u32 	%r16, %ctaid.x;
	mov.u32 	%r17, %ntid.x;
	mad.lo.s32 	%r2, %r16, %r17, %r15;
	setp.gt.u32 	%p1, %r1, 8191;
	setp.gt.s32 	%p2, %r2, 8191;
	mov.b32 	%r72, 0;
	or.pred  	%p3, %p1, %p2;
	@%p3 bra 	$L__BB0_3;
	shl.b32 	%r19, %r1, 13;
	shl.b32 	%r69, %r2, 13;
	mul.wide.u32 	%rd8, %r19, 4;
	cvta.to.global.u64 	%rd9, %rd5;
	add.s64 	%rd10, %rd8, %rd9;
	add.s64 	%rd17, %rd10, 32;
	cvta.to.global.u64 	%rd11, %rd6;
	add.s64 	%rd2, %rd11, 32;
	mov.b32 	%r70, 0;
	mov.u32 	%r72, %r70;
$L__BB0_2:
	mul.wide.s32 	%rd12, %r69, 4;
	add.s64 	%rd13, %rd2, %rd12;
	ld.global.u32 	%r20, [%rd17+-32];
	ld.global.u32 	%r21, [%rd13+-32];
	mad.lo.s32 	%r22, %r21, %r20, %r72;
	ld.global.u32 	%r23, [%rd17+-28];
	ld.global.u32 	%r24, [%rd13+-28];
	mad.lo.s32 	%r25, %r24, %r23, %r22;
	ld.global.u32 	%r26, [%rd17+-24];
	ld.global.u32 	%r27, [%rd13+-24];
	mad.lo.s32 	%r28, %r27, %r26, %r25;
	ld.global.u32 	%r29, [%rd17+-20];
	ld.global.u32 	%r30, [%rd13+-20];
	mad.lo.s32 	%r31, %r30, %r29, %r28;
	ld.global.u32 	%r32, [%rd17+-16];
	ld.global.u32 	%r33, [%rd13+-16];
	mad.lo.s32 	%r34, %r33, %r32, %r31;
	ld.global.u32 	%r35, [%rd17+-12];
	ld.global.u32 	%r36, [%rd13+-12];
	mad.lo.s32 	%r37, %r36, %r35, %r34;
	ld.global.u32 	%r38, [%rd17+-8];
	ld.global.u32 	%r39, [%rd13+-8];
	mad.lo.s32 	%r40, %r39, %r38, %r37;
	ld.global.u32 	%r41, [%rd17+-4];
	ld.global.u32 	%r42, [%rd13+-4];
	mad.lo.s32 	%r43, %r42, %r41, %r40;
	ld.global.u32 	%r44, [%rd17];
	ld.global.u32 	%r45, [%rd13];
	mad.lo.s32 	%r46, %r45, %r44, %r43;
	ld.global.u32 	%r47, [%rd17+4];
	ld.global.u32 	%r48, [%rd13+4];
	mad.lo.s32 	%r49, %r48, %r47, %r46;
	ld.global.u32 	%r50, [%rd17+8];
	ld.global.u32 	%r51, [%rd13+8];
	mad.lo.s32 	%r52, %r51, %r50, %r49;
	ld.global.u32 	%r53, [%rd17+12];
	ld.global.u32 	%r54, [%rd13+12];
	mad.lo.s32 	%r55, %r54, %r53, %r52;
	ld.global.u32 	%r56, [%rd17+16];
	ld.global.u32 	%r57, [%rd13+16];
	mad.lo.s32 	%r58, %r57, %r56, %r55;
	ld.global.u32 	%r59, [%rd17+20];
	ld.global.u32 	%r60, [%rd13+20];
	mad.lo.s32 	%r61, %r60, %r59, %r58;
	ld.global.u32 	%r62, [%rd17+24];
	ld.global.u32 	%r63, [%rd13+24];
	mad.lo.s32 	%r64, %r63, %r62, %r61;
	ld.global.u32 	%r65, [%rd17+28];
	ld.global.u32 	%r66, [%rd13+28];
	mad.lo.s32 	%r72, %r66, %r65, %r64;
	add.s32 	%r70, %r70, 16;
	add.s64 	%rd17, %rd17, 64;
	add.s32 	%r69, %r69, 16;
	setp.ne.s32 	%p4, %r70, 8192;
	@%p4 bra 	$L__BB0_2;
$L__BB0_3:
	cvta.to.global.u64 	%rd14, %rd7;
	shl.b32 	%r67, %r1, 13;
	add.s32 	%r68, %r67, %r2;
	mul.wide.s32 	%rd15, %r68, 4;
	add.s64 	%rd16, %rd14, %rd15;
	st.global.u32 	[%rd16], %r72;
	ret;

}
	// .globl	_Z9matrixMulPiS_S_
.visible .entry _Z9matrixMulPiS_S_(
	.param .u64 .ptr .align 1 _Z9matrixMulPiS_S__param_0,
	.param .u64 .ptr .align 1 _Z9matrixMulPiS_S__param_1,
	.param .u64 .ptr .align 1 _Z9matrixMulPiS_S__param_2
)
{
	.reg .pred 	%p<2>;
	.reg .b32 	%r<131>;
	.reg .b64 	%rd<13>;
	// demoted variable
	.shared .align 4 .b8 _ZZ9matrixMulPiS_S_E2As[4096];
	// demoted variable
	.shared .align 4 .b8 _ZZ9matrixMulPiS_S_E2Bs[4096];
	ld.param.u64 	%rd4, [_Z9matrixMulPiS_S__param_0];
	ld.param.u64 	%rd5, [_Z9matrixMulPiS_S__param_1];
	ld.param.u64 	%rd3, [_Z9matrixMulPiS_S__param_2];
	cvta.to.global.u64 	%rd1, %rd5;
	cvta.to.global.u64 	%rd2, %rd4;
	mov.u32 	%r18, %ctaid.x;
	mov.u32 	%r19, %ctaid.y;
	mov.u32 	%r20, %tid.x;
	mov.u32 	%r21, %tid.y;
	shl.b32 	%r22, %r18, 5;
	add.s32 	%r1, %r22, %r20;
	shl.b32 	%r23, %r19, 18;
	shl.b32 	%r24, %r21, 13;
	add.s32 	%r2, %r23, %r24;
	or.b32  	%r127, %r20, %r2;
	shl.b32 	%r25, %r21, 7;
	mov.u32 	%r26, _ZZ9matrixMulPiS_S_E2As;
	add.s32 	%r4, %r26, %r25;
	shl.b32 	%r27, %r20, 2;
	add.s32 	%r5, %r4, %r27;
	add.s32 	%r128, %r1, %r24;
	mov.u32 	%r28, _ZZ9matrixMulPiS_S_E2Bs;
	add.s32 	%r8, %r28, %r27;
	add.s32 	%r7, %r8, %r25;
	mov.b32 	%r129, 0;
	mov.u32 	%r130, %r129;
$L__BB1_1:
	mul.wide.u32 	%rd6, %r127, 4;
	add.s64 	%rd7, %rd2, %rd6;
	ld.global.u32 	%r29, [%rd7];
	st.shared.u32 	[%r5], %r29;
	mul.wide.u32 	%rd8, %r128, 4;
	add.s64 	%rd9, %rd1, %rd8;
	ld.global.u32 	%r30, [%rd9];
	st.shared.u32 	[%r7], %r30;
	bar.sync 	0;
	ld.shared.u32 	%r31, [%r4];
	ld.shared.u32 	%r32, [%r8];
	mad.lo.s32 	%r33, %r32, %r31, %r130;
	ld.shared.u32 	%r34, [%r4+4];
	ld.shared.u32 	%r35, [%r8+128];
	mad.lo.s32 	%r36, %r35, %r34, %r33;
	ld.shared.u32 	%r37, [%r4+8];
	ld.shared.u32 	%r38, [%r8+256];
	mad.lo.s32 	%r39, %r38, %r37, %r36;
	ld.shared.u32 	%r40, [%r4+12];
	ld.shared.u32 	%r41, [%r8+384];
	mad.lo.s32 	%r42, %r41, %r40, %r39;
	ld.shared.u32 	%r43, [%r4+16];
	ld.shared.u32 	%r44, [%r8+512];
	mad.lo.s32 	%r45, %r44, %r43, %r42;
	ld.shared.u32 	%r46, [%r4+20];
	ld.shared.u32 	%r47, [%r8+640];
	mad.lo.s32 	%r48, %r47, %r46, %r45;
	ld.shared.u32 	%r49, [%r4+24];
	ld.shared.u32 	%r50, [%r8+768];
	mad.lo.s32 	%r51, %r50, %r49, %r48;
	ld.shared.u32 	%r52, [%r4+28];
	ld.shared.u32 	%r53, [%r8+896];
	mad.lo.s32 	%r54, %r53, %r52, %r51;
	ld.shared.u32 	%r55, [%r4+32];
	ld.shared.u32 	%r56, [%r8+1024];
	mad.lo.s32 	%r57, %r56, %r55, %r54;
	ld.shared.u32 	%r58, [%r4+36];
	ld.shared.u32 	%r59, [%r8+1152];
	mad.lo.s32 	%r60, %r59, %r58, %r57;
	ld.shared.u32 	%r61, [%r4+40];
	ld.shared.u32 	%r62, [%r8+1280];
	mad.lo.s32 	%r63, %r62, %r61, %r60;
	ld.shared.u32 	%r64, [%r4+44];
	ld.shared.u32 	%r65, [%r8+1408];
	mad.lo.s32 	%r66, %r65, %r64, %r63;
	ld.shared.u32 	%r67, [%r4+48];
	ld.shared.u32 	%r68, [%r8+1536];
	mad.lo.s32 	%r69, %r68, %r67, %r66;
	ld.shared.u32 	%r70, [%r4+52];
	ld.shared.u32 	%r71, [%r8+1664];
	mad.lo.s32 	%r72, %r71, %r70, %r69;
	ld.shared.u32 	%r73, [%r4+56];
	ld.shared.u32 	%r74, [%r8+1792];
	mad.lo.s32 	%r75, %r74, %r73, %r72;
	ld.shared.u32 	%r76, [%r4+60];
	ld.shared.u32 	%r77, [%r8+1920];
	mad.lo.s32 	%r78, %r77, %r76, %r75;
	ld.shared.u32 	%r79, [%r4+64];
	ld.shared.u32 	%r80, [%r8+2048];
	mad.lo.s32 	%r81, %r80, %r79, %r78;
	ld.shared.u32 	%r82, [%r4+68];
	ld.shared.u32 	%r83, [%r8+2176];
	mad.lo.s32 	%r84, %r83, %r82, %r81;
	ld.shared.u32 	%r85, [%r4+72];
	ld.shared.u32 	%r86, [%r8+2304];
	mad.lo.s32 	%r87, %r86, %r85, %r84;
	ld.shared.u32 	%r88, [%r4+76];
	ld.shared.u32 	%r89, [%r8+2432];
	mad.lo.s32 	%r90, %r89, %r88, %r87;
	ld.shared.u32 	%r91, [%r4+80];
	ld.shared.u32 	%r92, [%r8+2560];
	mad.lo.s32 	%r93, %r92, %r91, %r90;
	ld.shared.u32 	%r94, [%r4+84];
	ld.shared.u32 	%r95, [%r8+2688];
	mad.lo.s32 	%r96, %r95, %r94, %r93;
	ld.shared.u32 	%r97, [%r4+88];
	ld.shared.u32 	%r98, [%r8+2816];
	mad.lo.s32 	%r99, %r98, %r97, %r96;
	ld.shared.u32 	%r100, [%r4+92];
	ld.shared.u32 	%r101, [%r8+2944];
	mad.lo.s32 	%r102, %r101, %r100, %r99;
	ld.shared.u32 	%r103, [%r4+96];
	ld.shared.u32 	%r104, [%r8+3072];
	mad.lo.s32 	%r105, %r104, %r103, %r102;
	ld.shared.u32 	%r106, [%r4+100];
	ld.shared.u32 	%r107, [%r8+3200];
	mad.lo.s32 	%r108, %r107, %r106, %r105;
	ld.shared.u32 	%r109, [%r4+104];
	ld.shared.u32 	%r110, [%r8+3328];
	mad.lo.s32 	%r111, %r110, %r109, %r108;
	ld.shared.u32 	%r112, [%r4+108];
	ld.shared.u32 	%r113, [%r8+3456];
	mad.lo.s32 	%r114, %r113, %r112, %r111;
	ld.shared.u32 	%r115, [%r4+112];
	ld.shared.u32 	%r116, [%r8+3584];
	mad.lo.s32 	%r117, %r116, %r115, %r114;
	ld.shared.u32 	%r118, [%r4+116];
	ld.shared.u32 	%r119, [%r8+3712];
	mad.lo.s32 	%r120, %r119, %r118, %r117;
	ld.shared.u32 	%r121, [%r4+120];
	ld.shared.u32 	%r122, [%r8+3840];
	mad.lo.s32 	%r123, %r122, %r121, %r120;
	ld.shared.u32 	%r124, [%r4+124];
	ld.shared.u32 	%r125, [%r8+3968];
	mad.lo.s32 	%r130, %r125, %r124, %r123;
	add.s32 	%r129, %r129, 1;
	add.s32 	%r128, %r128, 262144;
	add.s32 	%r127, %r127, 32;
	setp.ne.s32 	%p1, %r129, 256;
	@%p1 bra 	$L__BB1_1;
	cvta.to.global.u64 	%rd10, %rd3;
	add.s32 	%r126, %r2, %r1;
	mul.wide.u32 	%rd11, %r126, 4;
	add.s64 	%rd12, %rd10, %rd11;
	st.global.u32 	[%rd12], %r130;
	ret;

}


// ===== COMPILED SASS (sm_100) =====

	.target	sm_100

	.elftype	@"ET_EXEC"


//--------------------- .note.nv.tkinfo           --------------------------
	.section	.note.nv.tkinfo,"",@"SHT_NOTE"
	.sectionflags	@"SHF_NOTE_NV_TKINFO"
	.tkinfo
        /*0018*/ 	.word	0x00000002
        /*0030*/ 	.string	""
        /*0030*/ 	.string	"ptxas"
        /*0030*/ 	.string	"Cuda compilation tools, release 13.0, V13.0.88"
        /*0030*/ 	.string	"Build cuda_13.0.r13.0/compiler.36424714_0"
        /*0030*/ 	.string	"-arch sm_100 -m 64 "



//--------------------- .note.nv.cuinfo           --------------------------
	.section	.note.nv.cuinfo,"",@"SHT_NOTE"
	.sectionflags	@"SHF_NOTE_NV_CUINFO"
        /*0018*/ 	.short	0x0002
        /*001a*/ 	.short	0x0064
        /*001c*/ 	.short	0x0082
	.zero		2


//--------------------- .nv.info                  --------------------------
	.section	.nv.info,"",@"SHT_CUDA_INFO"
	.align	4


	//----- nvinfo : EIATTR_REGCOUNT
	.align		4
        /*0000*/ 	.byte	0x04, 0x2f
        /*0002*/ 	.short	(.L_1 - .L_0)
	.align		4
.L_0:
        /*0004*/ 	.word	index@(_Z11mat_mul_devPiS_S_)
        /*0008*/ 	.word	0x0000001f


	//----- nvinfo : EIATTR_FRAME_SIZE
	.align		4
.L_1:
        /*000c*/ 	.byte	0x04, 0x11
        /*000e*/ 	.short	(.L_3 - .L_2)
	.align		4
.L_2:
        /*0010*/ 	.word	index@(_Z11mat_mul_devPiS_S_)
        /*0014*/ 	.word	0x00000000


	//----- nvinfo : EIATTR_REGCOUNT
	.align		4
.L_3:
        /*0018*/ 	.byte	0x04, 0x2f
        /*001a*/ 	.short	(.L_5 - .L_4)
	.align		4
.L_4:
        /*001c*/ 	.word	index@(_Z9matrixMulPiS_S_)
        /*0020*/ 	.word	0x00000020


	//----- nvinfo : EIATTR_FRAME_SIZE
	.align		4
.L_5:
        /*0024*/ 	.byte	0x04, 0x11
        /*0026*/ 	.short	(.L_7 - .L_6)
	.align		4
.L_6:
        /*0028*/ 	.word	index@(_Z9matrixMulPiS_S_)
        /*002c*/ 	.word	0x00000000


	//----- nvinfo : EIATTR_MIN_STACK_SIZE
	.align		4
.L_7:
        /*0030*/ 	.byte	0x04, 0x12
        /*0032*/ 	.short	(.L_9 - .L_8)
	.align		4
.L_8:
        /*0034*/ 	.word	index@(_Z9matrixMulPiS_S_)
        /*0038*/ 	.word	0x00000000


	//----- nvinfo : EIATTR_MIN_STACK_SIZE
	.align		4
.L_9:
        /*003c*/ 	.byte	0x04, 0x12
        /*003e*/ 	.short	(.L_11 - .L_10)
	.align		4
.L_10:
        /*0040*/ 	.word	index@(_Z11mat_mul_devPiS_S_)
        /*0044*/ 	.word	0x00000000
.L_11:


//--------------------- .nv.compat                --------------------------
	.section	.nv.compat,"",@"SHT_CUDA_COMPAT_INFO"
	.align	4
        /*0000*/ 	.byte	0x02, 0x09, 0x00, 0x00, 0x02, 0x02, 0x01, 0x00, 0x02, 0x05, 0x05, 0x00, 0x03, 0x07, 0x01, 0x01
        /*0010*/ 	.byte	0x02, 0x03, 0x00, 0x00, 0x02, 0x06, 0x01, 0x00, 0x04, 0x0b, 0x08, 0x00, 0x09, 0x00, 0x00, 0x00
        /*0020*/ 	.byte	0x00, 0x00, 0x00, 0x00


//--------------------- .nv.info._Z9matrixMulPiS_S_ --------------------------
	.section	.nv.info._Z9matrixMulPiS_S_,"",@"SHT_CUDA_INFO"
	.sectionflags	@""
	.align	4


	//----- nvinfo : EIATTR_CUDA_API_VERSION
	.align		4
        /*0000*/ 	.byte	0x04, 0x37
        /*0002*/ 	.short	(.L_13 - .L_12)
.L_12:
        /*0004*/ 	.word	0x00000082


	//----- nvinfo : EIATTR_KPARAM_INFO
	.align		4
.L_13:
        /*0008*/ 	.byte	0x04, 0x17
        /*000a*/ 	.short	(.L_15 - .L_14)
.L_14:
        /*000c*/ 	.word	0x00000000
        /*0010*/ 	.short	0x0002
        /*0012*/ 	.short	0x0010
        /*0014*/ 	.byte	0x00, 0xf5, 0x21, 0x00


	//----- nvinfo : EIATTR_KPARAM_INFO
	.align		4
.L_15:
        /*0018*/ 	.byte	0x04, 0x17
        /*001a*/ 	.short	(.L_17 - .L_16)
.L_16:
        /*001c*/ 	.word	0x00000000
        /*0020*/ 	.short	0x0001
        /*0022*/ 	.short	0x0008
        /*0024*/ 	.byte	0x00, 0xf5, 0x21, 0x00


	//----- nvinfo : EIATTR_KPARAM_INFO
	.align		4
.L_17:
        /*0028*/ 	.byte	0x04, 0x17
        /*002a*/ 	.short	(.L_19 - .L_18)
.L_18:
        /*002c*/ 	.word	0x00000000
        /*0030*/ 	.short	0x0000
        /*0032*/ 	.short	0x0000
        /*0034*/ 	.byte	0x00, 0xf5, 0x21, 0x00


	//----- nvinfo : EIATTR_SPARSE_MMA_MASK
	.align		4
.L_19:
        /*0038*/ 	.byte	0x03, 0x50
        /*003a*/ 	.short	0x0000


	//----- nvinfo : EIATTR_MAXREG_COUNT
	.align		4
        /*003c*/ 	.byte	0x03, 0x1b
        /*003e*/ 	.short	0x00ff


	//----- nvinfo : EIATTR_NUM_BARRIERS
	.align		4
        /*0040*/ 	.byte	0x02, 0x4c
        /*0042*/ 	.byte	0x01
	.zero		1


	//----- nvinfo : EIATTR_MERCURY_ISA_VERSION
	.align		4
        /*0044*/ 	.byte	0x03, 0x5f
        /*0046*/ 	.short	0x0101


	//----- nvinfo : EIATTR_VRC_CTA_INIT_COUNT
	.align		4
        /*0048*/ 	.byte	0x02, 0x4a
	.zero		1
	.zero		1


	//----- nvinfo : EIATTR_EXIT_INSTR_OFFSETS
	.align		4
        /*004c*/ 	.byte	0x04, 0x1c
        /*004e*/ 	.short	(.L_21 - .L_20)


	//   ....[0]....
.L_20:
        /*0050*/ 	.word	0x00000700


	//----- nvinfo : EIATTR_CBANK_PARAM_SIZE
	.align		4
.L_21:
        /*0054*/ 	.byte	0x03, 0x19
        /*0056*/ 	.short	0x0018


	//----- nvinfo : EIATTR_PARAM_CBANK
	.align		4
        /*0058*/ 	.byte	0x04, 0x0a
        /*005a*/ 	.short	(.L_23 - .L_22)
	.align		4
.L_22:
        /*005c*/ 	.word	index@(.nv.constant0._Z9matrixMulPiS_S_)
        /*0060*/ 	.short	0x0380
        /*0062*/ 	.short	0x0018


	//----- nvinfo : EIATTR_SW_WAR
	.align		4
.L_23:
        /*0064*/ 	.byte	0x04, 0x36
        /*0066*/ 	.short	(.L_25 - .L_24)
.L_24:
        /*0068*/ 	.word	0x00000008
.L_25:


//--------------------- .nv.info._Z11mat_mul_devPiS_S_ --------------------------
	.section	.nv.info._Z11mat_mul_devPiS_S_,"",@"SHT_CUDA_INFO"
	.sectionflags	@""
	.align	4


	//----- nvinfo : EIATTR_CUDA_API_VERSION
	.align		4
        /*0000*/ 	.byte	0x04, 0x37
        /*0002*/ 	.short	(.L_27 - .L_26)
.L_26:
        /*0004*/ 	.word	0x00000082


	//----- nvinfo : EIATTR_KPARAM_INFO
	.align		4
.L_27:
        /*0008*/ 	.byte	0x04, 0x17
        /*000a*/ 	.short	(.L_29 - .L_28)
.L_28:
        /*000c*/ 	.word	0x00000000
        /*0010*/ 	.short	0x0002
        /*0012*/ 	.short	0x0010
        /*0014*/ 	.byte	0x00, 0xf5, 0x21, 0x00


	//----- nvinfo : EIATTR_KPARAM_INFO
	.align		4
.L_29:
        /*0018*/ 	.byte	0x04, 0x17
        /*001a*/ 	.short	(.L_31 - .L_30)
.L_30:
        /*001c*/ 	.word	0x00000000
        /*0020*/ 	.short	0x0001
        /*0022*/ 	.short	0x0008
        /*0024*/ 	.byte	0x00, 0xf5, 0x21, 0x00


	//----- nvinfo : EIATTR_KPARAM_INFO
	.align		4
.L_31:
        /*0028*/ 	.byte	0x04, 0x17
        /*002a*/ 	.short	(.L_33 - .L_32)
.L_32:
        /*002c*/ 	.word	0x00000000
        /*0030*/ 	.short	0x0000
        /*0032*/ 	.short	0x0000
        /*0034*/ 	.byte	0x00, 0xf5, 0x21, 0x00


	//----- nvinfo : EIATTR_SPARSE_MMA_MASK
	.align		4
.L_33:
        /*0038*/ 	.byte	0x03, 0x50
        /*003a*/ 	.short	0x0000


	//----- nvinfo : EIATTR_MAXREG_COUNT
	.align		4
        /*003c*/ 	.byte	0x03, 0x1b
        /*003e*/ 	.short	0x00ff


	//----- nvinfo : EIATTR_MERCURY_ISA_VERSION
	.align		4
        /*0040*/ 	.byte	0x03, 0x5f
        /*0042*/ 	.short	0x0101


	//----- nvinfo : EIATTR_VRC_CTA_INIT_COUNT
	.align		4
        /*0044*/ 	.byte	0x02, 0x4a
	.zero		1
	.zero		1


	//----- nvinfo : EIATTR_EXIT_INSTR_OFFSETS
	.align		4
        /*0048*/ 	.byte	0x04, 0x1c
        /*004a*/ 	.short	(.L_35 - .L_34)


	//   ....[0]....
.L_34:
        /*004c*/ 	.word	0x00000580


	//----- nvinfo : EIATTR_CRS_STACK_SIZE
	.align		4
.L_35:
        /*0050*/ 	.byte	0x04, 0x1e
        /*0052*/ 	.short	(.L_37 - .L_36)
.L_36:
        /*0054*/ 	.word	0x00000000


	//----- nvinfo : EIATTR_CBANK_PARAM_SIZE
	.align		4
.L_37:
        /*0058*/ 	.byte	0x03, 0x19
        /*005a*/ 	.short	0x0018


	//----- nvinfo : EIATTR_PARAM_CBANK
	.align		4
        /*005c*/ 	.byte	0x04, 0x0a
        /*005e*/ 	.short	(.L_39 - .L_38)
	.align		4
.L_38:
        /*0060*/ 	.word	index@(.nv.constant0._Z11mat_mul_devPiS_S_)
        /*0064*/ 	.short	0x0380
        /*0066*/ 	.short	0x0018


	//----- nvinfo : EIATTR_SW_WAR
	.align		4
.L_39:
        /*0068*/ 	.byte	0x04, 0x36
        /*006a*/ 	.short	(.L_41 - .L_40)
.L_40:
        /*006c*/ 	.word	0x00000008
.L_41:


//--------------------- .nv.callgraph             --------------------------
	.section	.nv.callgraph,"",@"SHT_CUDA_CALLGRAPH"
	.align	4
	.sectionentsize	8
	.align		4
        /*0000*/ 	.word	0x00000000
	.align		4
        /*0004*/ 	.word	0xffffffff
	.align		4
        /*0008*/ 	.word	0x00000000
	.align		4
        /*000c*/ 	.word	0xfffffffe
	.align		4
        /*0010*/ 	.word	0x00000000
	.align		4
        /*0014*/ 	.word	0xfffffffd
	.align		4
        /*0018*/ 	.word	0x00000000
	.align		4
        /*001c*/ 	.word	0xfffffffc


//--------------------- .text._Z9matrixMulPiS_S_  --------------------------
	.section	.text._Z9matrixMulPiS_S_,"ax",@progbits
	.align	128
        .global         _Z9matrixMulPiS_S_
        .type           _Z9matrixMulPiS_S_,@function
        .size           _Z9matrixMulPiS_S_,(.L_x_6 - _Z9matrixMulPiS_S_)
        .other          _Z9matrixMulPiS_S_,@"STO_CUDA_ENTRY STV_DEFAULT"
_Z9matrixMulPiS_S_:
.text._Z9matrixMulPiS_S_:
[----:B------:R-:W-:Y:S01]  /*0000*/  LDC R1, c[0x0][0x37c] ;  /* 0x0000df00ff017b82 */ /* 0x000fe20000000800 */
[----:B------:R-:W0:Y:S07]  /*0010*/  S2R R9, SR_TID.Y ;  /* 0x0000000000097919 */ /* 0x000e2e0000002200 */
[----:B------:R-:W1:Y:S01]  /*0020*/  S2UR UR6, SR_CgaCtaId ;  /* 0x00000000000679c3 */ /* 0x000e620000008800 */
[----:B------:R-:W-:Y:S01]  /*0030*/  UMOV UR4, 0x400 ;  /* 0x0000040000047882 */ /* 0x000fe20000000000 */
[----:B------:R-:W-:Y:S01]  /*0040*/  HFMA2 R23, -RZ, RZ, 0, 0 ;  /* 0x00000000ff177431 */ /* 0x000fe200000001ff */
[----:B------:R-:W2:Y:S01]  /*0050*/  S2R R16, SR_CTAID.X ;  /* 0x0000000000107919 */ /* 0x000ea20000002500 */
[----:B------:R-:W-:Y:S01]  /*0060*/  UIADD3 UR5, UPT, UPT, UR4, 0x1000, URZ ;  /* 0x0000100004057890 */ /* 0x000fe2000fffe0ff */
[----:B------:R-:W3:Y:S01]  /*0070*/  LDCU.64 UR8, c[0x0][0x358] ;  /* 0x00006b00ff0877ac */ /* 0x000ee20008000a00 */
[----:B------:R-:W2:Y:S02]  /*0080*/  S2R R5, SR_TID.X ;  /* 0x0000000000057919 */ /* 0x000ea40000002100 */
[----:B------:R-:W4:Y:S01]  /*0090*/  LDC.64 R20, c[0x0][0x380] ;  /* 0x0000e000ff147b82 */ /* 0x000f220000000a00 */
[----:B------:R-:W5:Y:S07]  /*00a0*/  S2R R0, SR_CTAID.Y ;  /* 0x0000000000007919 */ /* 0x000f6e0000002600 */
[----:B------:R-:W3:Y:S01]  /*00b0*/  LDC.64 R18, c[0x0][0x388] ;  /* 0x0000e200ff127b82 */ /* 0x000ee20000000a00 */
[----:B-1----:R-:W-:-:S02]  /*00c0*/  ULEA UR4, UR6, UR4, 0x18 ;  /* 0x0000000406047291 */ /* 0x002fc4000f8ec0ff */
[----:B------:R-:W-:Y:S01]  /*00d0*/  ULEA UR5, UR6, UR5, 0x18 ;  /* 0x0000000506057291 */ /* 0x000fe2000f8ec0ff */
[----:B0-----:R-:W-:-:S03]  /*00e0*/  SHF.L.U32 R3, R9, 0xd, RZ ;  /* 0x0000000d09037819 */ /* 0x001fc600000006ff */
[----:B------:R-:W-:Y:S01]  /*00f0*/  LEA R6, R9, UR4, 0x7 ;  /* 0x0000000409067c11 */ /* 0x000fe2000f8e38ff */
[----:B------:R-:W-:Y:S01]  /*0100*/  UMOV UR4, URZ ;  /* 0x000000ff00047c82 */ /* 0x000fe20008000000 */
[----:B--2---:R-:W-:Y:S02]  /*0110*/  LEA R16, R16, R5, 0x5 ;  /* 0x0000000510107211 */ /* 0x004fe400078e28ff */
[C---:B------:R-:W-:Y:S02]  /*0120*/  LEA R2, R5.reuse, UR5, 0x2 ;  /* 0x0000000505027c11 */ /* 0x040fe4000f8e10ff */
[-C--:B-----5:R-:W-:Y:S02]  /*0130*/  LEA R7, R0, R3.reuse, 0x12 ;  /* 0x0000000300077211 */ /* 0x0a0fe400078e90ff */
[----:B------:R-:W-:Y:S02]  /*0140*/  IADD3 R0, PT, PT, R16, R3, RZ ;  /* 0x0000000310007210 */ /* 0x000fe40007ffe0ff */
[----:B------:R-:W-:-:S02]  /*0150*/  LOP3.LUT R4, R5, R7, RZ, 0xfc, !PT ;  /* 0x0000000705047212 */ /* 0x000fc400078efcff */
[----:B------:R-:W-:Y:S02]  /*0160*/  LEA R5, R5, R6, 0x2 ;  /* 0x0000000605057211 */ /* 0x000fe400078e10ff */
[----:B------:R-:W-:-:S07]  /*0170*/  LEA R3, R9, R2, 0x7 ;  /* 0x0000000209037211 */ /* 0x000fce00078e38ff */
.L_x_0:
[----:B----4-:R-:W-:-:S04]  /*0180*/  IMAD.WIDE.U32 R8, R4, 0x4, R20 ;  /* 0x0000000404087825 */ /* 0x010fc800078e0014 */
[----:B---3--:R-:W-:Y:S01]  /*0190*/  IMAD.WIDE.U32 R26, R0, 0x4, R18 ;  /* 0x00000004001a7825 */ /* 0x008fe200078e0012 */
[----:B------:R-:W2:Y:S05]  /*01a0*/  LDG.E R22, desc[UR8][R8.64] ;  /* 0x0000000808167981 */ /* 0x000eaa000c1e1900 */
[----:B------:R-:W3:Y:S01]  /*01b0*/  LDG.E R26, desc[UR8][R26.64] ;  /* 0x000000081a1a7981 */ /* 0x000ee2000c1e1900 */
[----:B------:R-:W-:Y:S01]  /*01c0*/  UIADD3 UR4, UPT, UPT, UR4, 0x1, URZ ;  /* 0x0000000104047890 */ /* 0x000fe2000fffe0ff */
[----:B------:R-:W-:Y:S02]  /*01d0*/  IADD3 R4, PT, PT, R4, 0x20, RZ ;  /* 0x0000002004047810 */ /* 0x000fe40007ffe0ff */
[----:B------:R-:W-:Y:S01]  /*01e0*/  IADD3 R0, PT, PT, R0, 0x40000, RZ ;  /* 0x0004000000007810 */ /* 0x000fe20007ffe0ff */
[----:B------:R-:W-:Y:S01]  /*01f0*/  UISETP.NE.AND UP0, UPT, UR4, 0x100, UPT ;  /* 0x000001000400788c */ /* 0x000fe2000bf05270 */
[----:B--2---:R-:W-:Y:S04]  /*0200*/  STS [R5], R22 ;  /* 0x0000001605007388 */ /* 0x004fe80000000800 */
[----:B---3--:R-:W-:Y:S01]  /*0210*/  STS [R3], R26 ;  /* 0x0000001a03007388 */ /* 0x008fe20000000800 */
[----:B------:R-:W-:Y:S06]  /*0220*/  BAR.SYNC.DEFER_BLOCKING 0x0 ;  /* 0x0000000000007b1d */ /* 0x000fec0000010000 */
[----:B------:R-:W-:Y:S04]  /*0230*/  LDS R28, [R2] ;  /* 0x00000000021c7984 */ /* 0x000fe80000000800 */
[----:B------:R-:W0:Y:S04]  /*0240*/  LDS.128 R12, [R6] ;  /* 0x00000000060c7984 */ /* 0x000e280000000c00 */
[----:B------:R-:W1:Y:S04]  /*0250*/  LDS R29, [R2+0x80] ;  /* 0x00008000021d7984 */ /* 0x000e680000000800 */
[----:B------:R-:W2:Y:S04]  /*0260*/  LDS R25, [R2+0x100] ;  /* 0x0001000002197984 */ /* 0x000ea80000000800 */
[----:B------:R-:W3:Y:S04]  /*0270*/  LDS R24, [R2+0x180] ;  /* 0x0001800002187984 */ /* 0x000ee80000000800 */
[----:B------:R-:W-:Y:S04]  /*0280*/  LDS R17, [R2+0x200] ;  /* 0x0002000002117984 */ /* 0x000fe80000000800 */
[----:B------:R-:W4:Y:S04]  /*0290*/  LDS.128 R8, [R6+0x10] ;  /* 0x0000100006087984 */ /* 0x000f280000000c00 */
[----:B------:R-:W5:Y:S04]  /*02a0*/  LDS R22, [R2+0x280] ;  /* 0x0002800002167984 */ /* 0x000f680000000800 */
[----:B------:R-:W-:Y:S04]  /*02b0*/  LDS R26, [R2+0x380] ;  /* 0x00038000021a7984 */ /* 0x000fe80000000800 */
[----:B------:R-:W-:Y:S01]  /*02c0*/  LDS R27, [R2+0x900] ;  /* 0x00090000021b7984 */ /* 0x000fe20000000800 */
[----:B0-----:R-:W-:-:S03]  /*02d0*/  IMAD R12, R12, R28, R23 ;  /* 0x0000001c0c0c7224 */ /* 0x001fc600078e0217 */
[----:B------:R-:W0:Y:S01]  /*02e0*/  LDS R23, [R2+0x300] ;  /* 0x0003000002177984 */ /* 0x000e220000000800 */
[----:B-1----:R-:W-:-:S03]  /*02f0*/  IMAD R12, R29, R13, R12 ;  /* 0x0000000d1d0c7224 */ /* 0x002fc600078e020c */
[----:B------:R-:W-:Y:S01]  /*0300*/  LDS R28, [R2+0x580] ;  /* 0x00058000021c7984 */ /* 0x000fe20000000800 */
[----:B--2---:R-:W-:-:S03]  /*0310*/  IMAD R12, R25, R14, R12 ;  /* 0x0000000e190c7224 */ /* 0x004fc600078e020c */
[----:B------:R-:W-:Y:S01]  /*0320*/  LDS R25, [R2+0x400] ;  /* 0x0004000002197984 */ /* 0x000fe20000000800 */
[----:B---3--:R-:W-:-:S03]  /*0330*/  IMAD R24, R24, R15, R12 ;  /* 0x0000000f18187224 */ /* 0x008fc600078e020c */
[----:B------:R-:W1:Y:S01]  /*0340*/  LDS.128 R12, [R6+0x20] ;  /* 0x00002000060c7984 */ /* 0x000e620000000c00 */
[----:B----4-:R-:W-:-:S03]  /*0350*/  IMAD R8, R8, R17, R24 ;  /* 0x0000001108087224 */ /* 0x010fc600078e0218 */
[----:B------:R-:W2:Y:S01]  /*0360*/  LDS R24, [R2+0x480] ;  /* 0x0004800002187984 */ /* 0x000ea20000000800 */
[----:B-----5:R-:W-:-:S03]  /*0370*/  IMAD R8, R22, R9, R8 ;  /* 0x0000000916087224 */ /* 0x020fc600078e0208 */
[----:B------:R-:W3:Y:S04]  /*0380*/  LDS R17, [R2+0x500] ;  /* 0x0005000002117984 */ /* 0x000ee80000000800 */
[----:B------:R-:W-:Y:S01]  /*0390*/  LDS R22, [R2+0x680] ;  /* 0x0006800002167984 */ /* 0x000fe20000000800 */
[----:B0-----:R-:W-:-:S03]  /*03a0*/  IMAD R8, R23, R10, R8 ;  /* 0x0000000a17087224 */ /* 0x001fc600078e0208 */
[----:B------:R-:W-:Y:S01]  /*03b0*/  LDS R23, [R2+0x600] ;  /* 0x0006000002177984 */ /* 0x000fe20000000800 */
[----:B------:R-:W-:-:S03]  /*03c0*/  IMAD R26, R26, R11, R8 ;  /* 0x0000000b1a1a7224 */ /* 0x000fc600078e0208 */
[----:B------:R-:W0:Y:S01]  /*03d0*/  LDS.128 R8, [R6+0x30] ;  /* 0x0000300006087984 */ /* 0x000e220000000c00 */
[----:B-1----:R-:W-:-:S03]  /*03e0*/  IMAD R12, R12, R25, R26 ;  /* 0x000000190c0c7224 */ /* 0x002fc600078e021a */
[----:B------:R-:W1:Y:S04]  /*03f0*/  LDS R25, [R2+0x700] ;  /* 0x0007000002197984 */ /* 0x000e680000000800 */
[----:B------:R-:W4:Y:S01]  /*0400*/  LDS R26, [R2+0x780] ;  /* 0x00078000021a7984 */ /* 0x000f220000000800 */
[----:B--2---:R-:W-:-:S03]  /*0410*/  IMAD R12, R24, R13, R12 ;  /* 0x0000000d180c7224 */ /* 0x004fc600078e020c */
[----:B------:R-:W-:Y:S01]  /*0420*/  LDS R24, [R2+0x880] ;  /* 0x0008800002187984 */ /* 0x000fe20000000800 */
[----:B---3--:R-:W-:-:S03]  /*0430*/  IMAD R12, R17, R14, R12 ;  /* 0x0000000e110c7224 */ /* 0x008fc600078e020c */
[----:B------:R-:W-:Y:S01]  /*0440*/  LDS R17, [R2+0x800] ;  /* 0x0008000002117984 */ /* 0x000fe20000000800 */
[----:B------:R-:W-:-:S03]  /*0450*/  IMAD R28, R28, R15, R12 ;  /* 0x0000000f1c1c7224 */ /* 0x000fc600078e020c */
[----:B------:R-:W2:Y:S01]  /*0460*/  LDS.128 R12, [R6+0x40] ;  /* 0x00004000060c7984 */ /* 0x000ea20000000c00 */
[----:B0-----:R-:W-:-:S03]  /*0470*/  IMAD R8, R8, R23, R28 ;  /* 0x0000001708087224 */ /* 0x001fc600078e021c */
[----:B------:R-:W0:Y:S01]  /*0480*/  LDS R28, [R2+0x980] ;  /* 0x00098000021c7984 */ /* 0x000e220000000800 */
[----:B------:R-:W-:-:S03]  /*0490*/  IMAD R8, R22, R9, R8 ;  /* 0x0000000916087224 */ /* 0x000fc600078e0208 */
[----:B------:R-:W-:Y:S01]  /*04a0*/  LDS R23, [R2+0xa00] ;  /* 0x000a000002177984 */ /* 0x000fe20000000800 */
[----:B-1----:R-:W-:-:S03]  /*04b0*/  IMAD R8, R25, R10, R8 ;  /* 0x0000000a19087224 */ /* 0x002fc600078e0208 */
[----:B------:R-:W-:Y:S01]  /*04c0*/  LDS R22, [R2+0xa80] ;  /* 0x000a800002167984 */ /* 0x000fe20000000800 */
[----:B----4-:R-:W-:-:S03]  /*04d0*/  IMAD R26, R26, R11, R8 ;  /* 0x0000000b1a1a7224 */ /* 0x010fc600078e0208 */
[----:B------:R-:W1:Y:S04]  /*04e0*/  LDS.128 R8, [R6+0x50] ;  /* 0x0000500006087984 */ /* 0x000e680000000c00 */
[----:B------:R-:W-:Y:S01]  /*04f0*/  LDS R25, [R2+0xc00] ;  /* 0x000c000002197984 */ /* 0x000fe20000000800 */
[----:B--2---:R-:W-:-:S03]  /*0500*/  IMAD R12, R12, R17, R26 ;  /* 0x000000110c0c7224 */ /* 0x004fc600078e021a */
[----:B------:R-:W2:Y:S01]  /*0510*/  LDS R17, [R2+0xb00] ;  /* 0x000b000002117984 */ /* 0x000ea20000000800 */
[----:B------:R-:W-:-:S03]  /*0520*/  IMAD R12, R24, R13, R12 ;  /* 0x0000000d180c7224 */ /* 0x000fc600078e020c */
[----:B------:R-:W3:Y:S01]  /*0530*/  LDS R26, [R2+0xb80] ;  /* 0x000b8000021a7984 */ /* 0x000ee20000000800 */
[----:B------:R-:W-:-:S03]  /*0540*/  IMAD R12, R27, R14, R12 ;  /* 0x0000000e1b0c7224 */ /* 0x000fc600078e020c */
[----:B------:R-:W-:Y:S01]  /*0550*/  LDS R24, [R2+0xc80] ;  /* 0x000c800002187984 */ /* 0x000fe20000000800 */
[----:B0-----:R-:W-:-:S03]  /*0560*/  IMAD R28, R28, R15, R12 ;  /* 0x0000000f1c1c7224 */ /* 0x001fc600078e020c */
[----:B------:R-:W0:Y:S01]  /*0570*/  LDS.128 R12, [R6+0x60] ;  /* 0x00006000060c7984 */ /* 0x000e220000000c00 */
[----:B-1----:R-:W-:-:S03]  /*0580*/  IMAD R8, R8, R23, R28 ;  /* 0x0000001708087224 */ /* 0x002fc600078e021c */
[----:B------:R-:W1:Y:S01]  /*0590*/  LDS R23, [R2+0xd00] ;  /* 0x000d000002177984 */ /* 0x000e620000000800 */
[----:B------:R-:W-:-:S03]  /*05a0*/  IMAD R8, R22, R9, R8 ;  /* 0x0000000916087224 */ /* 0x000fc600078e0208 */
[----:B------:R-:W4:Y:S01]  /*05b0*/  LDS R22, [R2+0xd80] ;  /* 0x000d800002167984 */ /* 0x000f220000000800 */
[----:B--2---:R-:W-:-:S03]  /*05c0*/  IMAD R8, R17, R10, R8 ;  /* 0x0000000a11087224 */ /* 0x004fc600078e0208 */
[----:B------:R-:W-:Y:S01]  /*05d0*/  LDS R17, [R2+0xe00] ;  /* 0x000e000002117984 */ /* 0x000fe20000000800 */
[----:B---3--:R-:W-:-:S03]  /*05e0*/  IMAD R26, R26, R11, R8 ;  /* 0x0000000b1a1a7224 */ /* 0x008fc600078e0208 */
[----:B------:R-:W2:Y:S01]  /*05f0*/  LDS.128 R8, [R6+0x70] ;  /* 0x0000700006087984 */ /* 0x000ea20000000c00 */
[----:B0-----:R-:W-:-:S03]  /*0600*/  IMAD R25, R12, R25, R26 ;  /* 0x000000190c197224 */ /* 0x001fc600078e021a */
[----:B------:R-:W0:Y:S01]  /*0610*/  LDS R12, [R2+0xe80] ;  /* 0x000e8000020c7984 */ /* 0x000e220000000800 */
[----:B------:R-:W-:-:S03]  /*0620*/  IMAD R13, R24, R13, R25 ;  /* 0x0000000d180d7224 */ /* 0x000fc600078e0219 */
[----:B------:R-:W3:Y:S04]  /*0630*/  LDS R25, [R2+0xf00] ;  /* 0x000f000002197984 */ /* 0x000ee80000000800 */
[----:B------:R-:W5:Y:S01]  /*0640*/  LDS R24, [R2+0xf80] ;  /* 0x000f800002187984 */ /* 0x000f620000000800 */
[----:B-1----:R-:W-:-:S04]  /*0650*/  IMAD R13, R23, R14, R13 ;  /* 0x0000000e170d7224 */ /* 0x002fc800078e020d */
[----:B----4-:R-:W-:-:S04]  /*0660*/  IMAD R13, R22, R15, R13 ;  /* 0x0000000f160d7224 */ /* 0x010fc800078e020d */
[----:B--2---:R-:W-:-:S04]  /*0670*/  IMAD R8, R8, R17, R13 ;  /* 0x0000001108087224 */ /* 0x004fc800078e020d */
[----:B0-----:R-:W-:-:S04]  /*0680*/  IMAD R9, R12, R9, R8 ;  /* 0x000000090c097224 */ /* 0x001fc800078e0208 */
[----:B---3--:R-:W-:-:S04]  /*0690*/  IMAD R9, R25, R10, R9 ;  /* 0x0000000a19097224 */ /* 0x008fc800078e0209 */
[----:B-----5:R-:W-:Y:S01]  /*06a0*/  IMAD R23, R24, R11, R9 ;  /* 0x0000000b18177224 */ /* 0x020fe200078e0209 */
[----:B------:R-:W-:Y:S06]  /*06b0*/  BRA.U UP0, `(.L_x_0) ;  /* 0xfffffff900b07547 */ /* 0x000fec000b83ffff */
[----:B------:R-:W0:Y:S01]  /*06c0*/  LDC.64 R2, c[0x0][0x390] ;  /* 0x0000e400ff027b82 */ /* 0x000e220000000a00 */
[----:B------:R-:W-:-:S05]  /*06d0*/  IADD3 R7, PT, PT, R16, R7, RZ ;  /* 0x0000000710077210 */ /* 0x000fca0007ffe0ff */
[----:B0-----:R-:W-:-:S05]  /*06e0*/  IMAD.WIDE.U32 R2, R7, 0x4, R2 ;  /* 0x0000000407027825 */ /* 0x001fca00078e0002 */
[----:B------:R-:W-:Y:S01]  /*06f0*/  STG.E desc[UR8][R2.64], R23 ;  /* 0x0000001702007986 */ /* 0x000fe2000c101908 */
[----:B------:R-:W-:Y:S05]  /*0700*/  EXIT ;  /* 0x000000000000794d */ /* 0x000fea0003800000 */
.L_x_1:
[----:B------:R-:W-:-:S00]  /*0710*/  BRA `(.L_x_1) ;  /* 0xfffffffc00fc7947 */ /* 0x000fc0000383ffff */
[----:B------:R-:W-:-:S00]  /*0720*/  NOP ;  /* 0x0000000000007918 */ /* 0x000fc00000000000 */
        /* <DEDUP_REMOVED lines=13> */
.L_x_6:


//--------------------- .text._Z11mat_mul_devPiS_S_ --------------------------
	.section	.text._Z11mat_mul_devPiS_S_,"ax",@progbits
	.align	128
        .global         _Z11mat_mul_devPiS_S_
        .type           _Z11mat_mul_devPiS_S_,@function
        .size           _Z11mat_mul_devPiS_S_,(.L_x_7 - _Z11mat_mul_devPiS_S_)
        .other          _Z11mat_mul_devPiS_S_,@"STO_CUDA_ENTRY STV_DEFAULT"
_Z11mat_mul_devPiS_S_:
.text._Z11mat_mul_devPiS_S_:
[----:B------:R-:W-:Y:S01]  /*0000*/  LDC R1, c[0x0][0x37c] ;  /* 0x0000df00ff017b82 */ /* 0x000fe20000000800 */
[----:B------:R-:W0:Y:S07]  /*0010*/  S2R R7, SR_TID.X ;  /* 0x0000000000077919 */ /* 0x000e2e0000002100 */
[----:B------:R-:W1:Y:S01]  /*0020*/  LDC R5, c[0x0][0x364] ;  /* 0x0000d900ff057b82 */ /* 0x000e620000000800 */
[----:B------:R-:W2:Y:S01]  /*0030*/  LDCU.64 UR8, c[0x0][0x358] ;  /* 0x00006b00ff0877ac */ /* 0x000ea20008000a00 */
[----:B------:R-:W-:Y:S01]  /*0040*/  BSSY.RECONVERGENT B0, `(.L_x_2) ;  /* 0x0000052000007945 */ /* 0x000fe20003800200 */
[----:B------:R-:W1:Y:S01]  /*0050*/  S2R R0, SR_TID.Y ;  /* 0x0000000000007919 */ /* 0x000e620000002200 */
[----:B------:R-:W-:-:S04]  /*0060*/  HFMA2 R27, -RZ, RZ, 0, 0 ;  /* 0x00000000ff1b7431 */ /* 0x000fc800000001ff */
[----:B------:R-:W0:Y:S08]  /*0070*/  S2UR UR5, SR_CTAID.X ;  /* 0x00000000000579c3 */ /* 0x000e300000002500 */
[----:B------:R-:W0:Y:S08]  /*0080*/  LDC R4, c[0x0][0x360] ;  /* 0x0000d800ff047b82 */ /* 0x000e300000000800 */
[----:B------:R-:W1:Y:S08]  /*0090*/  S2UR UR4, SR_CTAID.Y ;  /* 0x00000000000479c3 */ /* 0x000e700000002600 */
[----:B------:R-:W3:Y:S01]  /*00a0*/  LDC.64 R2, c[0x0][0x390] ;  /* 0x0000e400ff027b82 */ /* 0x000ee20000000a00 */
[----:B0-----:R-:W-:-:S05]  /*00b0*/  IMAD R7, R4, UR5, R7 ;  /* 0x0000000504077c24 */ /* 0x001fca000f8e0207 */
[----:B------:R-:W-:Y:S01]  /*00c0*/  ISETP.GT.AND P0, PT, R7, 0x1fff, PT ;  /* 0x00001fff0700780c */ /* 0x000fe20003f04270 */
[----:B-1----:R-:W-:-:S05]  /*00d0*/  IMAD R0, R5, UR4, R0 ;  /* 0x0000000405007c24 */ /* 0x002fca000f8e0200 */
[C---:B------:R-:W-:Y:S02]  /*00e0*/  ISETP.GT.U32.OR P0, PT, R0.reuse, 0x1fff, P0 ;  /* 0x00001fff0000780c */ /* 0x040fe40000704470 */
[----:B------:R-:W-:-:S05]  /*00f0*/  LEA R5, R0, R7, 0xd ;  /* 0x0000000700057211 */ /* 0x000fca00078e68ff */
[----:B---3--:R-:W-:-:S06]  /*0100*/  IMAD.WIDE R2, R5, 0x4, R2 ;  /* 0x0000000405027825 */ /* 0x008fcc00078e0202 */
[----:B--2---:R-:W-:Y:S05]  /*0110*/  @P0 BRA `(.L_x_3) ;  /* 0x0000000400100947 */ /* 0x004fea0003800000 */
[----:B------:R-:W0:Y:S01]  /*0120*/  LDC.64 R4, c[0x0][0x380] ;  /* 0x0000e000ff047b82 */ /* 0x000e220000000a00 */
[----:B------:R-:W1:Y:S01]  /*0130*/  LDCU.64 UR6, c[0x0][0x388] ;  /* 0x00007100ff0677ac */ /* 0x000e620008000a00 */
[----:B------:R-:W-:Y:S02]  /*0140*/  SHF.L.U32 R9, R0, 0xd, RZ ;  /* 0x0000000d00097819 */ /* 0x000fe400000006ff */
[----:B------:R-:W-:Y:S01]  /*0150*/  SHF.L.U32 R0, R7, 0xd, RZ ;  /* 0x0000000d07007819 */ /* 0x000fe200000006ff */
[----:B------:R-:W-:Y:S01]  /*0160*/  UMOV UR4, URZ ;  /* 0x000000ff00047c82 */ /* 0x000fe20008000000 */
[----:B------:R-:W-:Y:S01]  /*0170*/  MOV R27, RZ ;  /* 0x000000ff001b7202 */ /* 0x000fe20000000f00 */
[----:B-1----:R-:W-:-:S04]  /*0180*/  UIADD3 UR5, UP0, UPT, UR6, 0x20, URZ ;  /* 0x0000002006057890 */ /* 0x002fc8000ff1e0ff */
[----:B------:R-:W-:Y:S01]  /*0190*/  UIADD3.X UR6, UPT, UPT, URZ, UR7, URZ, UP0, !UPT ;  /* 0x00000007ff067290 */ /* 0x000fe200087fe4ff */
[----:B0-----:R-:W-:-:S03]  /*01a0*/  IMAD.WIDE.U32 R4, R9, 0x4, R4 ;  /* 0x0000000409047825 */ /* 0x001fc600078e0004 */
[----:B------:R-:W-:-:S04]  /*01b0*/  IADD3 R6, P0, PT, R4, 0x20, RZ ;  /* 0x0000002004067810 */ /* 0x000fc80007f1e0ff */
[----:B------:R-:W-:-:S09]  /*01c0*/  IADD3.X R7, PT, PT, RZ, R5, RZ, P0, !PT ;  /* 0x00000005ff077210 */ /* 0x000fd200007fe4ff */
.L_x_4:
[----:B------:R-:W-:Y:S01]  /*01d0*/  MOV R4, UR5 ;  /* 0x0000000500047c02 */ /* 0x000fe20008000f00 */
[----:B------:R-:W2:Y:S01]  /*01e0*/  LDG.E R10, desc[UR8][R6.64+-0x20] ;  /* 0xffffe008060a7981 */ /* 0x000ea2000c1e1900 */
[----:B------:R-:W-:-:S03]  /*01f0*/  MOV R5, UR6 ;  /* 0x0000000600057c02 */ /* 0x000fc60008000f00 */
[----:B------:R-:W3:Y:S01]  /*0200*/  LDG.E R24, desc[UR8][R6.64+-0x1c] ;  /* 0xffffe40806187981 */ /* 0x000ee2000c1e1900 */
[----:B------:R-:W-:-:S03]  /*0210*/  IMAD.WIDE R4, R0, 0x4, R4 ;  /* 0x0000000400047825 */ /* 0x000fc600078e0204 */
[----:B------:R-:W4:Y:S04]  /*0220*/  LDG.E R17, desc[UR8][R6.64+-0x18] ;  /* 0xffffe80806117981 */ /* 0x000f28000c1e1900 */
[----:B------:R-:W2:Y:S04]  /*0230*/  LDG.E R9, desc[UR8][R4.64+-0x20] ;  /* 0xffffe00804097981 */ /* 0x000ea8000c1e1900 */
[----:B------:R-:W3:Y:S04]  /*0240*/  LDG.E R25, desc[UR8][R4.64+-0x1c] ;  /* 0xffffe40804197981 */ /* 0x000ee8000c1e1900 */
[----:B------:R-:W4:Y:S04]  /*0250*/  LDG.E R16, desc[UR8][R4.64+-0x18] ;  /* 0xffffe80804107981 */ /* 0x000f28000c1e1900 */
[----:B------:R-:W5:Y:S04]  /*0260*/  LDG.E R18, desc[UR8][R6.64+-0x14] ;  /* 0xffffec0806127981 */ /* 0x000f68000c1e1900 */
        /* <DEDUP_REMOVED lines=11> */
[----:B------:R-:W5:Y:S01]  /*0320*/  LDG.E R26, desc[UR8][R6.64+0x1c] ;  /* 0x00001c08061a7981 */ /* 0x000f62000c1e1900 */
[----:B--2---:R-:W-:-:S03]  /*0330*/  IMAD R9, R10, R9, R27 ;  /* 0x000000090a097224 */ /* 0x004fc600078e021b */
[----:B------:R-:W2:Y:S01]  /*0340*/  LDG.E R10, desc[UR8][R4.64+0x4] ;  /* 0x00000408040a7981 */ /* 0x000ea2000c1e1900 */
[----:B---3--:R-:W-:-:S03]  /*0350*/  IMAD R24, R24, R25, R9 ;  /* 0x0000001918187224 */ /* 0x008fc600078e0209 */
[----:B------:R-:W2:Y:S01]  /*0360*/  LDG.E R9, desc[UR8][R6.64+0x4] ;  /* 0x0000040806097981 */ /* 0x000ea2000c1e1900 */
[----:B----4-:R-:W-:-:S03]  /*0370*/  IMAD R24, R17, R16, R24 ;  /* 0x0000001011187224 */ /* 0x010fc600078e0218 */
[----:B------:R-:W3:Y:S04]  /*0380*/  LDG.E R16, desc[UR8][R6.64+0x8] ;  /* 0x0000080806107981 */ /* 0x000ee8000c1e1900 */
[----:B------:R-:W3:Y:S01]  /*0390*/  LDG.E R17, desc[UR8][R4.64+0x8] ;  /* 0x0000080804117981 */ /* 0x000ee2000c1e1900 */
[----:B-----5:R-:W-:-:S03]  /*03a0*/  IMAD R24, R18, R19, R24 ;  /* 0x0000001312187224 */ /* 0x020fc600078e0218 */
[----:B------:R-:W4:Y:S04]  /*03b0*/  LDG.E R18, desc[UR8][R6.64+0xc] ;  /* 0x00000c0806127981 */ /* 0x000f28000c1e1900 */
[----:B------:R-:W4:Y:S01]  /*03c0*/  LDG.E R19, desc[UR8][R4.64+0xc] ;  /* 0x00000c0804137981 */ /* 0x000f22000c1e1900 */
[----:B------:R-:W-:-:S03]  /*03d0*/  IMAD R24, R22, R23, R24 ;  /* 0x0000001716187224 */ /* 0x000fc600078e0218 */
[----:B------:R-:W5:Y:S04]  /*03e0*/  LDG.E R22, desc[UR8][R6.64+0x10] ;  /* 0x0000100806167981 */ /* 0x000f68000c1e1900 */
[----:B------:R-:W5:Y:S01]  /*03f0*/  LDG.E R23, desc[UR8][R4.64+0x10] ;  /* 0x0000100804177981 */ /* 0x000f62000c1e1900 */
[----:B------:R-:W-:-:S03]  /*0400*/  IMAD R28, R20, R21, R24 ;  /* 0x00000015141c7224 */ /* 0x000fc600078e0218 */
[----:B------:R-:W5:Y:S04]  /*0410*/  LDG.E R24, desc[UR8][R6.64+0x14] ;  /* 0x0000140806187981 */ /* 0x000f68000c1e1900 */
[----:B------:R-:W5:Y:S04]  /*0420*/  LDG.E R25, desc[UR8][R4.64+0x14] ;  /* 0x0000140804197981 */ /* 0x000f68000c1e1900 */
[----:B------:R0:W5:Y:S04]  /*0430*/  LDG.E R21, desc[UR8][R6.64+0x18] ;  /* 0x0000180806157981 */ /* 0x000168000c1e1900 */
[----:B------:R-:W5:Y:S04]  /*0440*/  LDG.E R20, desc[UR8][R4.64+0x18] ;  /* 0x0000180804147981 */ /* 0x000f68000c1e1900 */
[----:B------:R-:W5:Y:S01]  /*0450*/  LDG.E R27, desc[UR8][R4.64+0x1c] ;  /* 0x00001c08041b7981 */ /* 0x000f62000c1e1900 */
[----:B------:R-:W-:-:S04]  /*0460*/  IMAD R8, R15, R8, R28 ;  /* 0x000000080f087224 */ /* 0x000fc800078e021c */
[----:B------:R-:W-:-:S04]  /*0470*/  IMAD R8, R13, R14, R8 ;  /* 0x0000000e0d087224 */ /* 0x000fc800078e0208 */
[----:B------:R-:W-:Y:S01]  /*0480*/  IMAD R8, R11, R12, R8 ;  /* 0x0000000c0b087224 */ /* 0x000fe200078e0208 */
[----:B------:R-:W-:-:S04]  /*0490*/  UIADD3 UR4, UPT, UPT, UR4, 0x10, URZ ;  /* 0x0000001004047890 */ /* 0x000fc8000fffe0ff */
[----:B------:R-:W-:Y:S01]  /*04a0*/  UISETP.NE.AND UP0, UPT, UR4, 0x2000, UPT ;  /* 0x000020000400788c */ /* 0x000fe2000bf05270 */
[----:B0-----:R-:W-:Y:S02]  /*04b0*/  IADD3 R6, P0, PT, R6, 0x40, RZ ;  /* 0x0000004006067810 */ /* 0x001fe40007f1e0ff */
[----:B------:R-:W-:Y:S02]  /*04c0*/  IADD3 R0, PT, PT, R0, 0x10, RZ ;  /* 0x0000001000007810 */ /* 0x000fe40007ffe0ff */
[----:B------:R-:W-:Y:S01]  /*04d0*/  IADD3.X R7, PT, PT, RZ, R7, RZ, P0, !PT ;  /* 0x00000007ff077210 */ /* 0x000fe200007fe4ff */
[----:B--2---:R-:W-:-:S04]  /*04e0*/  IMAD R8, R9, R10, R8 ;  /* 0x0000000a09087224 */ /* 0x004fc800078e0208 */
[----:B---3--:R-:W-:-:S04]  /*04f0*/  IMAD R8, R16, R17, R8 ;  /* 0x0000001110087224 */ /* 0x008fc800078e0208 */
[----:B----4-:R-:W-:-:S04]  /*0500*/  IMAD R8, R18, R19, R8 ;  /* 0x0000001312087224 */ /* 0x010fc800078e0208 */
[----:B-----5:R-:W-:-:S04]  /*0510*/  IMAD R8, R22, R23, R8 ;  /* 0x0000001716087224 */ /* 0x020fc800078e0208 */
[----:B------:R-:W-:-:S04]  /*0520*/  IMAD R8, R24, R25, R8 ;  /* 0x0000001918087224 */ /* 0x000fc800078e0208 */
[----:B------:R-:W-:-:S04]  /*0530*/  IMAD R8, R21, R20, R8 ;  /* 0x0000001415087224 */ /* 0x000fc800078e0208 */
[----:B------:R-:W-:Y:S01]  /*0540*/  IMAD R27, R26, R27, R8 ;  /* 0x0000001b1a1b7224 */ /* 0x000fe200078e0208 */
[----:B------:R-:W-:Y:S06]  /*0550*/  BRA.U UP0, `(.L_x_4) ;  /* 0xfffffffd001c7547 */ /* 0x000fec000b83ffff */
.L_x_3:
[----:B------:R-:W-:Y:S05]  /*0560*/  BSYNC.RECONVERGENT B0 ;  /* 0x0000000000007941 */ /* 0x000fea0003800200 */
.L_x_2:
[----:B------:R-:W-:Y:S01]  /*0570*/  STG.E desc[UR8][R2.64], R27 ;  /* 0x0000001b02007986 */ /* 0x000fe2000c101908 */
[----:B------:R-:W-:Y:S05]  /*0580*/  EXIT ;  /* 0x000000000000794d */ /* 0x000fea0003800000 */
.L_x_5:
        /* <DEDUP_REMOVED lines=15> */
.L_x_7:


//--------------------- .nv.shared._Z9matrixMulPiS_S_ --------------------------
	.section	.nv.shared._Z9matrixMulPiS_S_,"aw",@nobits
	.sectionflags	@""
	.align	4
.nv.shared._Z9matrixMulPiS_S_:
	.zero		9216


//--------------------- .nv.shared.reserved.0     --------------------------
	.section	.nv.shared.reserved.0,"aw",@nobits
	.weak		__nv_reservedSMEM_offset_0_alias
	.size		__nv_reservedSMEM_offset_0_alias, 0, 64
	.other		__nv_reservedSMEM_offset_0_alias,@"STO_CUDA_RESERVED_SHARED STV_DEFAULT"
__nv_reservedSMEM_offset_0_alias:
	.zero		0
	.zero		64


//--------------------- .nv.constant0._Z9matrixMulPiS_S_ --------------------------
	.section	.nv.constant0._Z9matrixMulPiS_S_,"a",@progbits
	.sectionflags	@""
	.align	4
.nv.constant0._Z9matrixMulPiS_S_:
	.zero		920


//--------------------- .nv.constant0._Z11mat_mul_devPiS_S_ --------------------------
	.section	.nv.constant0._Z11mat_mul_devPiS_S_,"a",@progbits
	.sectionflags	@""
	.align	4
.nv.constant0._Z11mat_mul_devPiS_S_:
	.zero		920


//--------------------- SYMBOLS --------------------------

	.type		.nv.reservedSmem.offset0,@object
	.size		.nv.reservedSmem.offset0,0x4
	.type		.nv.reservedSmem.cap,@object
	.size		.nv.reservedSmem.cap,0x4
